//
// Generated by NVIDIA NVVM Compiler
//
// Compiler Build ID: CL-36424714
// Cuda compilation tools, release 13.0, V13.0.88
// Based on NVVM 20.0.0
//

.version 9.0
.target sm_100
.address_size 64

	// .globl	_Z9reduceSumPfS_i
.extern .shared .align 16 .b8 sdata[];

.visible .entry _Z9reduceSumPfS_i(
	.param .u64 .ptr .align 1 _Z9reduceSumPfS_i_param_0,
	.param .u64 .ptr .align 1 _Z9reduceSumPfS_i_param_1,
	.param .u32 _Z9reduceSumPfS_i_param_2
)
{
	.reg .pred 	%p<7>;
	.reg .b32 	%r<17>;
	.reg .b32 	%f<14>;
	.reg .b64 	%rd<11>;

	ld.param.u64 	%rd3, [_Z9reduceSumPfS_i_param_0];
	ld.param.u64 	%rd2, [_Z9reduceSumPfS_i_param_1];
	ld.param.u32 	%r9, [_Z9reduceSumPfS_i_param_2];
	cvta.to.global.u64 	%rd1, %rd3;
	mov.u32 	%r1, %tid.x;
	mov.u32 	%r2, %ctaid.x;
	mov.u32 	%r16, %ntid.x;
	mul.lo.s32 	%r10, %r16, %r2;
	shl.b32 	%r11, %r10, 1;
	add.s32 	%r4, %r11, %r1;
	setp.ge.u32 	%p1, %r4, %r9;
	mov.f32 	%f13, 0f00000000;
	@%p1 bra 	$L__BB0_2;
	mul.wide.u32 	%rd4, %r4, 4;
	add.s64 	%rd5, %rd1, %rd4;
	ld.global.f32 	%f6, [%rd5];
	add.f32 	%f13, %f6, 0f00000000;
$L__BB0_2:
	add.s32 	%r5, %r4, %r16;
	setp.ge.u32 	%p2, %r5, %r9;
	@%p2 bra 	$L__BB0_4;
	mul.wide.u32 	%rd6, %r5, 4;
	add.s64 	%rd7, %rd1, %rd6;
	ld.global.f32 	%f7, [%rd7];
	add.f32 	%f13, %f13, %f7;
$L__BB0_4:
	shl.b32 	%r12, %r1, 2;
	mov.u32 	%r13, sdata;
	add.s32 	%r6, %r13, %r12;
	st.shared.f32 	[%r6], %f13;
	bar.sync 	0;
	setp.lt.u32 	%p3, %r16, 2;
	@%p3 bra 	$L__BB0_8;
$L__BB0_5:
	shr.u32 	%r8, %r16, 1;
	setp.ge.u32 	%p4, %r1, %r8;
	@%p4 bra 	$L__BB0_7;
	shl.b32 	%r14, %r8, 2;
	add.s32 	%r15, %r6, %r14;
	ld.shared.f32 	%f8, [%r15];
	ld.shared.f32 	%f9, [%r6];
	add.f32 	%f10, %f8, %f9;
	st.shared.f32 	[%r6], %f10;
$L__BB0_7:
	bar.sync 	0;
	setp.gt.u32 	%p5, %r16, 3;
	mov.u32 	%r16, %r8;
	@%p5 bra 	$L__BB0_5;
$L__BB0_8:
	setp.ne.s32 	%p6, %r1, 0;
	@%p6 bra 	$L__BB0_10;
	ld.shared.f32 	%f11, [sdata];
	cvta.to.global.u64 	%rd8, %rd2;
	mul.wide.u32 	%rd9, %r2, 4;
	add.s64 	%rd10, %rd8, %rd9;
	st.global.f32 	[%rd10], %f11;
$L__BB0_10:
	ret;

}


// ===== COMPILED SASS (sm_100) =====

	.target	sm_100

	.elftype	@"ET_EXEC"


//--------------------- .note.nv.tkinfo           --------------------------
	.section	.note.nv.tkinfo,"",@"SHT_NOTE"
	.sectionflags	@"SHF_NOTE_NV_TKINFO"
	.tkinfo
        /*0018*/ 	.word	0x00000002
        /*0030*/ 	.string	""
        /*0030*/ 	.string	"ptxas"
        /*0030*/ 	.string	"Cuda compilation tools, release 13.0, V13.0.88"
        /*0030*/ 	.string	"Build cuda_13.0.r13.0/compiler.36424714_0"
        /*0030*/ 	.string	"-arch sm_100 -m 64 "



//--------------------- .note.nv.cuinfo           --------------------------
	.section	.note.nv.cuinfo,"",@"SHT_NOTE"
	.sectionflags	@"SHF_NOTE_NV_CUINFO"
        /*0018*/ 	.short	0x0002
        /*001a*/ 	.short	0x0064
        /*001c*/ 	.short	0x0082
	.zero		2


//--------------------- .nv.info                  --------------------------
	.section	.nv.info,"",@"SHT_CUDA_INFO"
	.align	4


	//----- nvinfo : EIATTR_REGCOUNT
	.align		4
        /*0000*/ 	.byte	0x04, 0x2f
        /*0002*/ 	.short	(.L_1 - .L_0)
	.align		4
.L_0:
        /*0004*/ 	.word	index@(_Z9reduceSumPfS_i)
        /*0008*/ 	.word	0x00000010


	//----- nvinfo : EIATTR_FRAME_SIZE
	.align		4
.L_1:
        /*000c*/ 	.byte	0x04, 0x11
        /*000e*/ 	.short	(.L_3 - .L_2)
	.align		4
.L_2:
        /*0010*/ 	.word	index@(_Z9reduceSumPfS_i)
        /*0014*/ 	.word	0x00000000


	//----- nvinfo : EIATTR_MIN_STACK_SIZE
	.align		4
.L_3:
        /*0018*/ 	.byte	0x04, 0x12
        /*001a*/ 	.short	(.L_5 - .L_4)
	.align		4
.L_4:
        /*001c*/ 	.word	index@(_Z9reduceSumPfS_i)
        /*0020*/ 	.word	0x00000000
.L_5:


//--------------------- .nv.compat                --------------------------
	.section	.nv.compat,"",@"SHT_CUDA_COMPAT_INFO"
	.align	4
        /*0000*/ 	.byte	0x02, 0x09, 0x00, 0x00, 0x02, 0x02, 0x01, 0x00, 0x02, 0x05, 0x05, 0x00, 0x03, 0x07, 0x01, 0x01
        /*0010*/ 	.byte	0x02, 0x03, 0x00, 0x00, 0x02, 0x06, 0x01, 0x00, 0x04, 0x0b, 0x08, 0x00, 0x09, 0x00, 0x00, 0x00
        /*0020*/ 	.byte	0x00, 0x00, 0x00, 0x00


//--------------------- .nv.info._Z9reduceSumPfS_i --------------------------
	.section	.nv.info._Z9reduceSumPfS_i,"",@"SHT_CUDA_INFO"
	.sectionflags	@""
	.align	4


	//----- nvinfo : EIATTR_CUDA_API_VERSION
	.align		4
        /*0000*/ 	.byte	0x04, 0x37
        /*0002*/ 	.short	(.L_7 - .L_6)
.L_6:
        /*0004*/ 	.word	0x00000082


	//----- nvinfo : EIATTR_KPARAM_INFO
	.align		4
.L_7:
        /*0008*/ 	.byte	0x04, 0x17
        /*000a*/ 	.short	(.L_9 - .L_8)
.L_8:
        /*000c*/ 	.word	0x00000000
        /*0010*/ 	.short	0x0002
        /*0012*/ 	.short	0x0010
        /*0014*/ 	.byte	0x00, 0xf0, 0x11, 0x00


	//----- nvinfo : EIATTR_KPARAM_INFO
	.align		4
.L_9:
        /*0018*/ 	.byte	0x04, 0x17
        /*001a*/ 	.short	(.L_11 - .L_10)
.L_10:
        /*001c*/ 	.word	0x00000000
        /*0020*/ 	.short	0x0001
        /*0022*/ 	.short	0x0008
        /*0024*/ 	.byte	0x00, 0xf5, 0x21, 0x00


	//----- nvinfo : EIATTR_KPARAM_INFO
	.align		4
.L_11:
        /*0028*/ 	.byte	0x04, 0x17
        /*002a*/ 	.short	(.L_13 - .L_12)
.L_12:
        /*002c*/ 	.word	0x00000000
        /*0030*/ 	.short	0x0000
        /*0032*/ 	.short	0x0000
        /*0034*/ 	.byte	0x00, 0xf5, 0x21, 0x00


	//----- nvinfo : EIATTR_SPARSE_MMA_MASK
	.align		4
.L_13:
        /*0038*/ 	.byte	0x03, 0x50
        /*003a*/ 	.short	0x0000


	//----- nvinfo : EIATTR_MAXREG_COUNT
	.align		4
        /*003c*/ 	.byte	0x03, 0x1b
        /*003e*/ 	.short	0x00ff


	//----- nvinfo : EIATTR_NUM_BARRIERS
	.align		4
        /*0040*/ 	.byte	0x02, 0x4c
        /*0042*/ 	.byte	0x01
	.zero		1


	//----- nvinfo : EIATTR_MERCURY_ISA_VERSION
	.align		4
        /*0044*/ 	.byte	0x03, 0x5f
        /*0046*/ 	.short	0x0101


	//----- nvinfo : EIATTR_VRC_CTA_INIT_COUNT
	.align		4
        /*0048*/ 	.byte	0x02, 0x4a
	.zero		1
	.zero		1


	//----- nvinfo : EIATTR_EXIT_INSTR_OFFSETS
	.align		4
        /*004c*/ 	.byte	0x04, 0x1c
        /*004e*/ 	.short	(.L_15 - .L_14)


	//   ....[0]....
.L_14:
        /*0050*/ 	.word	0x00000290


	//   ....[1]....
        /*0054*/ 	.word	0x00000310


	//----- nvinfo : EIATTR_CBANK_PARAM_SIZE
	.align		4
.L_15:
        /*0058*/ 	.byte	0x03, 0x19
        /*005a*/ 	.short	0x0014


	//----- nvinfo : EIATTR_PARAM_CBANK
	.align		4
        /*005c*/ 	.byte	0x04, 0x0a
        /*005e*/ 	.short	(.L_17 - .L_16)
	.align		4
.L_16:
        /*0060*/ 	.word	index@(.nv.constant0._Z9reduceSumPfS_i)
        /*0064*/ 	.short	0x0380
        /*0066*/ 	.short	0x0014


	//----- nvinfo : EIATTR_SW_WAR
	.align		4
.L_17:
        /*0068*/ 	.byte	0x04, 0x36
        /*006a*/ 	.short	(.L_19 - .L_18)
.L_18:
        /*006c*/ 	.word	0x00000008
.L_19:


//--------------------- .nv.callgraph             --------------------------
	.section	.nv.callgraph,"",@"SHT_CUDA_CALLGRAPH"
	.align	4
	.sectionentsize	8
	.align		4
        /*0000*/ 	.word	0x00000000
	.align		4
        /*0004*/ 	.word	0xffffffff
	.align		4
        /*0008*/ 	.word	0x00000000
	.align		4
        /*000c*/ 	.word	0xfffffffe
	.align		4
        /*0010*/ 	.word	0x00000000
	.align		4
        /*0014*/ 	.word	0xfffffffd
	.align		4
        /*0018*/ 	.word	0x00000000
	.align		4
        /*001c*/ 	.word	0xfffffffc


//--------------------- .text._Z9reduceSumPfS_i   --------------------------
	.section	.text._Z9reduceSumPfS_i,"ax",@progbits
	.align	128
        .global         _Z9reduceSumPfS_i
        .type           _Z9reduceSumPfS_i,@function
        .size           _Z9reduceSumPfS_i,(.L_x_3 - _Z9reduceSumPfS_i)
        .other          _Z9reduceSumPfS_i,@"STO_CUDA_ENTRY STV_DEFAULT"
_Z9reduceSumPfS_i:
.text._Z9reduceSumPfS_i:
[----:B------:R-:W-:Y:S01]  /*0000*/  LDC R1, c[0x0][0x37c] ;  /* 0x0000df00ff017b82 */ /* 0x000fe20000000800 */
[----:B------:R-:W0:Y:S01]  /*0010*/  S2R R11, SR_CTAID.X ;  /* 0x00000000000b7919 */ /* 0x000e220000002500 */
[----:B------:R-:W0:Y:S01]  /*0020*/  LDCU UR4, c[0x0][0x360] ;  /* 0x00006c00ff0477ac */ /* 0x000e220008000800 */
[----:B------:R-:W1:Y:S01]  /*0030*/  S2R R9, SR_TID.X ;  /* 0x0000000000097919 */ /* 0x000e620000002100 */
[----:B------:R-:W2:Y:S01]  /*0040*/  LDCU UR5, c[0x0][0x390] ;  /* 0x00007200ff0577ac */ /* 0x000ea20008000800 */
[----:B------:R-:W3:Y:S01]  /*0050*/  LDCU.64 UR6, c[0x0][0x358] ;  /* 0x00006b00ff0677ac */ /* 0x000ee20008000a00 */
[----:B0-----:R-:W-:-:S04]  /*0060*/  IMAD R0, R11, UR4, RZ ;  /* 0x000000040b007c24 */ /* 0x001fc8000f8e02ff */
[----:B-1----:R-:W-:Y:S02]  /*0070*/  IMAD R7, R0, 0x2, R9 ;  /* 0x0000000200077824 */ /* 0x002fe400078e0209 */
[----:B------:R-:W-:-:S03]  /*0080*/  IMAD.U32 R0, RZ, RZ, UR4 ;  /* 0x00000004ff007e24 */ /* 0x000fc6000f8e00ff */
[C---:B--2---:R-:W-:Y:S02]  /*0090*/  ISETP.GE.U32.AND P0, PT, R7.reuse, UR5, PT ;  /* 0x0000000507007c0c */ /* 0x044fe4000bf06070 */
[----:B------:R-:W-:-:S04]  /*00a0*/  IADD3 R13, PT, PT, R7, R0, RZ ;  /* 0x00000000070d7210 */ /* 0x000fc80007ffe0ff */
[----:B------:R-:W-:-:S07]  /*00b0*/  ISETP.GE.U32.AND P1, PT, R13, UR5, PT ;  /* 0x000000050d007c0c */ /* 0x000fce000bf26070 */
[----:B------:R-:W0:Y:S08]  /*00c0*/  @!P0 LDC.64 R2, c[0x0][0x380] ;  /* 0x0000e000ff028b82 */ /* 0x000e300000000a00 */
[----:B------:R-:W1:Y:S01]  /*00d0*/  @!P1 LDC.64 R4, c[0x0][0x380] ;  /* 0x0000e000ff049b82 */ /* 0x000e620000000a00 */
[----:B0-----:R-:W-:-:S06]  /*00e0*/  @!P0 IMAD.WIDE.U32 R2, R7, 0x4, R2 ;  /* 0x0000000407028825 */ /* 0x001fcc00078e0002 */
[----:B---3--:R-:W2:Y:S01]  /*00f0*/  @!P0 LDG.E R2, desc[UR6][R2.64] ;  /* 0x0000000602028981 */ /* 0x008ea2000c1e1900 */
[----:B-1----:R-:W-:-:S06]  /*0100*/  @!P1 IMAD.WIDE.U32 R4, R13, 0x4, R4 ;  /* 0x000000040d049825 */ /* 0x002fcc00078e0004 */
[----:B------:R-:W3:Y:S01]  /*0110*/  @!P1 LDG.E R5, desc[UR6][R4.64] ;  /* 0x0000000604059981 */ /* 0x000ee2000c1e1900 */
[----:B------:R-:W0:Y:S01]  /*0120*/  S2UR UR5, SR_CgaCtaId ;  /* 0x00000000000579c3 */ /* 0x000e220000008800 */
[----:B------:R-:W-:Y:S01]  /*0130*/  IMAD.MOV.U32 R6, RZ, RZ, RZ ;  /* 0x000000ffff067224 */ /* 0x000fe200078e00ff */
[----:B------:R-:W-:Y:S02]  /*0140*/  UMOV UR4, 0x400 ;  /* 0x0000040000047882 */ /* 0x000fe40000000000 */
[----:B0-----:R-:W-:-:S06]  /*0150*/  ULEA UR4, UR5, UR4, 0x18 ;  /* 0x0000000405047291 */ /* 0x001fcc000f8ec0ff */
[----:B------:R-:W-:Y:S01]  /*0160*/  LEA R7, R9, UR4, 0x2 ;  /* 0x0000000409077c11 */ /* 0x000fe2000f8e10ff */
[----:B--2---:R-:W-:Y:S01]  /*0170*/  @!P0 FADD R6, RZ, R2 ;  /* 0x00000002ff068221 */ /* 0x004fe20000000000 */
[----:B------:R-:W-:-:S03]  /*0180*/  ISETP.GE.U32.AND P0, PT, R0, 0x2, PT ;  /* 0x000000020000780c */ /* 0x000fc60003f06070 */
[----:B---3--:R-:W-:Y:S01]  /*0190*/  @!P1 FADD R6, R6, R5 ;  /* 0x0000000506069221 */ /* 0x008fe20000000000 */
[----:B------:R-:W-:-:S04]  /*01a0*/  ISETP.NE.AND P1, PT, R9, RZ, PT ;  /* 0x000000ff0900720c */ /* 0x000fc80003f25270 */
[----:B------:R0:W-:Y:S01]  /*01b0*/  STS [R7], R6 ;  /* 0x0000000607007388 */ /* 0x0001e20000000800 */
[----:B------:R-:W-:Y:S06]  /*01c0*/  BAR.SYNC.DEFER_BLOCKING 0x0 ;  /* 0x0000000000007b1d */ /* 0x000fec0000010000 */
[----:B------:R-:W-:Y:S05]  /*01d0*/  @!P0 BRA `(.L_x_0) ;  /* 0x00000000002c8947 */ /* 0x000fea0003800000 */
.L_x_1:
[----:B0-----:R-:W-:-:S04]  /*01e0*/  SHF.R.U32.HI R6, RZ, 0x1, R0 ;  /* 0x00000001ff067819 */ /* 0x001fc80000011600 */
[----:B------:R-:W-:-:S13]  /*01f0*/  ISETP.GE.U32.AND P0, PT, R9, R6, PT ;  /* 0x000000060900720c */ /* 0x000fda0003f06070 */
[----:B------:R-:W-:Y:S01]  /*0200*/  @!P0 LEA R2, R6, R7, 0x2 ;  /* 0x0000000706028211 */ /* 0x000fe200078e10ff */
[----:B------:R-:W-:Y:S05]  /*0210*/  @!P0 LDS R3, [R7] ;  /* 0x0000000007038984 */ /* 0x000fea0000000800 */
[----:B------:R-:W0:Y:S02]  /*0220*/  @!P0 LDS R2, [R2] ;  /* 0x0000000002028984 */ /* 0x000e240000000800 */
[----:B0-----:R-:W-:-:S05]  /*0230*/  @!P0 FADD R4, R2, R3 ;  /* 0x0000000302048221 */ /* 0x001fca0000000000 */
[----:B------:R1:W-:Y:S01]  /*0240*/  @!P0 STS [R7], R4 ;  /* 0x0000000407008388 */ /* 0x0003e20000000800 */
[----:B------:R-:W-:Y:S01]  /*0250*/  BAR.SYNC.DEFER_BLOCKING 0x0 ;  /* 0x0000000000007b1d */ /* 0x000fe20000010000 */
[----:B------:R-:W-:Y:S02]  /*0260*/  ISETP.GT.U32.AND P0, PT, R0, 0x3, PT ;  /* 0x000000030000780c */ /* 0x000fe40003f04070 */
[----:B------:R-:W-:-:S11]  /*0270*/  MOV R0, R6 ;  /* 0x0000000600007202 */ /* 0x000fd60000000f00 */
[----:B-1----:R-:W-:Y:S05]  /*0280*/  @P0 BRA `(.L_x_1) ;  /* 0xfffffffc00d40947 */ /* 0x002fea000383ffff */
.L_x_0:
[----:B------:R-:W-:Y:S05]  /*0290*/  @P1 EXIT ;  /* 0x000000000000194d */ /* 0x000fea0003800000 */
[----:B------:R-:W1:Y:S01]  /*02a0*/  S2UR UR5, SR_CgaCtaId ;  /* 0x00000000000579c3 */ /* 0x000e620000008800 */
[----:B------:R-:W-:-:S07]  /*02b0*/  UMOV UR4, 0x400 ;  /* 0x0000040000047882 */ /* 0x000fce0000000000 */
[----:B------:R-:W2:Y:S01]  /*02c0*/  LDC.64 R2, c[0x0][0x388] ;  /* 0x0000e200ff027b82 */ /* 0x000ea20000000a00 */
[----:B-1----:R-:W-:Y:S01]  /*02d0*/  ULEA UR4, UR5, UR4, 0x18 ;  /* 0x0000000405047291 */ /* 0x002fe2000f8ec0ff */
[----:B--2---:R-:W-:-:S08]  /*02e0*/  IMAD.WIDE.U32 R2, R11, 0x4, R2 ;  /* 0x000000040b027825 */ /* 0x004fd000078e0002 */
[----:B------:R-:W1:Y:S04]  /*02f0*/  LDS R5, [UR4] ;  /* 0x00000004ff057984 */ /* 0x000e680008000800 */
[----:B-1----:R-:W-:Y:S01]  /*0300*/  STG.E desc[UR6][R2.64], R5 ;  /* 0x0000000502007986 */ /* 0x002fe2000c101906 */
[----:B------:R-:W-:Y:S05]  /*0310*/  EXIT ;  /* 0x000000000000794d */ /* 0x000fea0003800000 */
.L_x_2:
[----:B------:R-:W-:-:S00]  /*0320*/  BRA `(.L_x_2) ;  /* 0xfffffffc00fc7947 */ /* 0x000fc0000383ffff */
[----:B------:R-:W-:-:S00]  /*0330*/  NOP ;  /* 0x0000000000007918 */ /* 0x000fc00000000000 */
        /* <DEDUP_REMOVED lines=12> */
.L_x_3:


//--------------------- .nv.shared._Z9reduceSumPfS_i --------------------------
	.section	.nv.shared._Z9reduceSumPfS_i,"aw",@nobits
	.sectionflags	@""
	.align	16
	.zero		1024


//--------------------- .nv.shared.reserved.0     --------------------------
	.section	.nv.shared.reserved.0,"aw",@nobits
	.weak		__nv_reservedSMEM_offset_0_alias
	.size		__nv_reservedSMEM_offset_0_alias, 0, 64
	.other		__nv_reservedSMEM_offset_0_alias,@"STO_CUDA_RESERVED_SHARED STV_DEFAULT"
__nv_reservedSMEM_offset_0_alias:
	.zero		0
	.zero		64


//--------------------- .nv.constant0._Z9reduceSumPfS_i --------------------------
	.section	.nv.constant0._Z9reduceSumPfS_i,"a",@progbits
	.sectionflags	@""
	.align	4
.nv.constant0._Z9reduceSumPfS_i:
	.zero		916


//--------------------- SYMBOLS --------------------------

	.type		.nv.reservedSmem.offset0,@object
	.size		.nv.reservedSmem.offset0,0x4
	.type		.nv.reservedSmem.cap,@object
	.size		.nv.reservedSmem.cap,0x4
